//
// Generated by NVIDIA NVVM Compiler
//
// Compiler Build ID: CL-36424714
// Cuda compilation tools, release 13.0, V13.0.88
// Based on NVVM 20.0.0
//

.version 9.0
.target sm_100
.address_size 64

	// .globl	_Z9say_hellov
.extern .func  (.param .b32 func_retval0) vprintf
(
	.param .b64 vprintf_param_0,
	.param .b64 vprintf_param_1
)
;
.global .align 1 .b8 $str[24] = {71, 80, 85, 32, 115, 97, 121, 115, 44, 32, 72, 101, 108, 108, 111, 32, 119, 111, 114, 108, 100, 33, 10};

.visible .entry _Z9say_hellov()
{
	.reg .b32 	%r<3>;
	.reg .b64 	%rd<3>;

	mov.u64 	%rd1, $str;
	cvta.global.u64 	%rd2, %rd1;
	{ // callseq 0, 0
	.param .b64 param0;
	st.param.b64 	[param0], %rd2;
	.param .b64 param1;
	st.param.b64 	[param1], 0;
	.param .b32 retval0;
	call.uni (retval0), 
	vprintf, 
	(
	param0, 
	param1
	);
	ld.param.b32 	%r1, [retval0];
	} // callseq 0
	ret;

}


// ===== COMPILED SASS (sm_100) =====

	.target	sm_100

	.elftype	@"ET_EXEC"


//--------------------- .note.nv.tkinfo           --------------------------
	.section	.note.nv.tkinfo,"",@"SHT_NOTE"
	.sectionflags	@"SHF_NOTE_NV_TKINFO"
	.tkinfo
        /*0018*/ 	.word	0x00000002
        /*0030*/ 	.string	""
        /*0030*/ 	.string	"ptxas"
        /*0030*/ 	.string	"Cuda compilation tools, release 13.0, V13.0.88"
        /*0030*/ 	.string	"Build cuda_13.0.r13.0/compiler.36424714_0"
        /*0030*/ 	.string	"-arch sm_100 -m 64 "



//--------------------- .note.nv.cuinfo           --------------------------
	.section	.note.nv.cuinfo,"",@"SHT_NOTE"
	.sectionflags	@"SHF_NOTE_NV_CUINFO"
        /*0018*/ 	.short	0x0002
        /*001a*/ 	.short	0x0064
        /*001c*/ 	.short	0x0082
	.zero		2


//--------------------- .nv.info                  --------------------------
	.section	.nv.info,"",@"SHT_CUDA_INFO"
	.align	4


	//----- nvinfo : EIATTR_REGCOUNT
	.align		4
        /*0000*/ 	.byte	0x04, 0x2f
        /*0002*/ 	.short	(.L_2 - .L_1)
	.align		4
.L_1:
        /*0004*/ 	.word	index@(_Z9say_hellov)
        /*0008*/ 	.word	0x00000018


	//----- nvinfo : EIATTR_FRAME_SIZE
	.align		4
.L_2:
        /*000c*/ 	.byte	0x04, 0x11
        /*000e*/ 	.short	(.L_4 - .L_3)
	.align		4
.L_3:
        /*0010*/ 	.word	index@(_Z9say_hellov)
        /*0014*/ 	.word	0x00000000


	//----- nvinfo : EIATTR_MIN_STACK_SIZE
	.align		4
.L_4:
        /*0018*/ 	.byte	0x04, 0x12
        /*001a*/ 	.short	(.L_6 - .L_5)
	.align		4
.L_5:
        /*001c*/ 	.word	index@(_Z9say_hellov)
        /*0020*/ 	.word	0x00000000
.L_6:


//--------------------- .nv.compat                --------------------------
	.section	.nv.compat,"",@"SHT_CUDA_COMPAT_INFO"
	.align	4
        /*0000*/ 	.byte	0x02, 0x09, 0x00, 0x00, 0x02, 0x02, 0x01, 0x00, 0x02, 0x05, 0x05, 0x00, 0x03, 0x07, 0x01, 0x01
        /*0010*/ 	.byte	0x02, 0x03, 0x00, 0x00, 0x02, 0x06, 0x01, 0x00, 0x04, 0x0b, 0x08, 0x00, 0x09, 0x00, 0x00, 0x00
        /*0020*/ 	.byte	0x00, 0x00, 0x00, 0x00


//--------------------- .nv.info._Z9say_hellov    --------------------------
	.section	.nv.info._Z9say_hellov,"",@"SHT_CUDA_INFO"
	.sectionflags	@""
	.align	4


	//----- nvinfo : EIATTR_CUDA_API_VERSION
	.align		4
        /*0000*/ 	.byte	0x04, 0x37
        /*0002*/ 	.short	(.L_8 - .L_7)
.L_7:
        /*0004*/ 	.word	0x00000082


	//----- nvinfo : EIATTR_SPARSE_MMA_MASK
	.align		4
.L_8:
        /*0008*/ 	.byte	0x03, 0x50
        /*000a*/ 	.short	0x0000


	//----- nvinfo : EIATTR_MAXREG_COUNT
	.align		4
        /*000c*/ 	.byte	0x03, 0x1b
        /*000e*/ 	.short	0x00ff


	//----- nvinfo : EIATTR_EXTERNS
	.align		4
        /*0010*/ 	.byte	0x04, 0x0f
        /*0012*/ 	.short	(.L_10 - .L_9)


	//   ....[0]....
	.align		4
.L_9:
        /*0014*/ 	.word	index@(vprintf)


	//----- nvinfo : EIATTR_MERCURY_ISA_VERSION
	.align		4
.L_10:
        /*0018*/ 	.byte	0x03, 0x5f
        /*001a*/ 	.short	0x0101


	//----- nvinfo : EIATTR_VRC_CTA_INIT_COUNT
	.align		4
        /*001c*/ 	.byte	0x02, 0x4a
	.zero		1
	.zero		1


	//----- nvinfo : EIATTR_SYSCALL_OFFSETS
	.align		4
        /*0020*/ 	.byte	0x04, 0x46
        /*0022*/ 	.short	(.L_12 - .L_11)


	//   ....[0]....
.L_11:
        /*0024*/ 	.word	0x00000080


	//----- nvinfo : EIATTR_EXIT_INSTR_OFFSETS
	.align		4
.L_12:
        /*0028*/ 	.byte	0x04, 0x1c
        /*002a*/ 	.short	(.L_14 - .L_13)


	//   ....[0]....
.L_13:
        /*002c*/ 	.word	0x00000090


	//----- nvinfo : EIATTR_SW_WAR
	.align		4
.L_14:
        /*0030*/ 	.byte	0x04, 0x36
        /*0032*/ 	.short	(.L_16 - .L_15)
.L_15:
        /*0034*/ 	.word	0x00000008
.L_16:


//--------------------- .nv.callgraph             --------------------------
	.section	.nv.callgraph,"",@"SHT_CUDA_CALLGRAPH"
	.align	4
	.sectionentsize	8
	.align		4
        /*0000*/ 	.word	0x00000000
	.align		4
        /*0004*/ 	.word	0xffffffff
	.align		4
        /*0008*/ 	.word	index@(_Z9say_hellov)
	.align		4
        /*000c*/ 	.word	index@(vprintf)
	.align		4
        /*0010*/ 	.word	0x00000000
	.align		4
        /*0014*/ 	.word	0xfffffffe
	.align		4
        /*0018*/ 	.word	0x00000000
	.align		4
        /*001c*/ 	.word	0xfffffffd
	.align		4
        /*0020*/ 	.word	0x00000000
	.align		4
        /*0024*/ 	.word	0xfffffffc


//--------------------- .nv.constant4             --------------------------
	.section	.nv.constant4,"a",@progbits
	.align	8
	.align		8
.nv.constant4:
        /*0000*/ 	.dword	vprintf
	.align		8
        /*0008*/ 	.dword	$str


//--------------------- .text._Z9say_hellov       --------------------------
	.section	.text._Z9say_hellov,"ax",@progbits
	.align	128
        .global         _Z9say_hellov
        .type           _Z9say_hellov,@function
        .size           _Z9say_hellov,(.L_x_2 - _Z9say_hellov)
        .other          _Z9say_hellov,@"STO_CUDA_ENTRY STV_DEFAULT"
_Z9say_hellov:
.text._Z9say_hellov:
[----:B------:R-:W0:Y:S01]  /*0000*/  LDC R1, c[0x0][0x37c] ;  /* 0x0000df00ff017b82 */ /* 0x000e220000000800 */
[----:B------:R-:W-:Y:S01]  /*0010*/  MOV R0, 0x0 ;  /* 0x0000000000007802 */ /* 0x000fe20000000f00 */
[----:B------:R-:W1:Y:S01]  /*0020*/  LDCU.64 UR4, c[0x4][0x8] ;  /* 0x01000100ff0477ac */ /* 0x000e620008000a00 */
[----:B------:R-:W-:-:S05]  /*0030*/  CS2R R6, SRZ ;  /* 0x0000000000067805 */ /* 0x000fca000001ff00 */
[----:B------:R2:W3:Y:S01]  /*0040*/  LDC.64 R2, c[0x4][R0] ;  /* 0x0100000000027b82 */ /* 0x0004e20000000a00 */
[----:B-1----:R-:W-:Y:S02]  /*0050*/  IMAD.U32 R4, RZ, RZ, UR4 ;  /* 0x00000004ff047e24 */ /* 0x002fe4000f8e00ff */
[----:B--2---:R-:W-:-:S07]  /*0060*/  IMAD.U32 R5, RZ, RZ, UR5 ;  /* 0x00000005ff057e24 */ /* 0x004fce000f8e00ff */
[----:B------:R-:W-:-:S07]  /*0070*/  LEPC R20, `(.L_x_0) ;  /* 0x000000001014794e */ /* 0x000fce0000000000 */
[----:B0--3--:R-:W-:Y:S05]  /*0080*/  CALL.ABS.NOINC R2 ;  /* 0x0000000002007343 */ /* 0x009fea0003c00000 */
.L_x_0:
[----:B------:R-:W-:Y:S05]  /*0090*/  EXIT ;  /* 0x000000000000794d */ /* 0x000fea0003800000 */
.L_x_1:
[----:B------:R-:W-:-:S00]  /*00a0*/  BRA `(.L_x_1) ;  /* 0xfffffffc00fc7947 */ /* 0x000fc0000383ffff */
[----:B------:R-:W-:-:S00]  /*00b0*/  NOP ;  /* 0x0000000000007918 */ /* 0x000fc00000000000 */
        /* <DEDUP_REMOVED lines=12> */
.L_x_2:


//--------------------- .nv.global.init           --------------------------
	.section	.nv.global.init,"aw",@progbits
.nv.global.init:
	.type		$str,@object
	.size		$str,(.L_0 - $str)
$str:
        /*0000*/ 	.byte	0x47, 0x50, 0x55, 0x20, 0x73, 0x61, 0x79, 0x73, 0x2c, 0x20, 0x48, 0x65, 0x6c, 0x6c, 0x6f, 0x20
        /*0010*/ 	.byte	0x77, 0x6f, 0x72, 0x6c, 0x64, 0x21, 0x0a, 0x00
.L_0:


//--------------------- .nv.shared.reserved.0     --------------------------
	.section	.nv.shared.reserved.0,"aw",@nobits
	.weak		__nv_reservedSMEM_offset_0_alias
	.size		__nv_reservedSMEM_offset_0_alias, 0, 64
	.other		__nv_reservedSMEM_offset_0_alias,@"STO_CUDA_RESERVED_SHARED STV_DEFAULT"
__nv_reservedSMEM_offset_0_alias:
	.zero		0
	.zero		64


//--------------------- .nv.constant0._Z9say_hellov --------------------------
	.section	.nv.constant0._Z9say_hellov,"a",@progbits
	.sectionflags	@""
	.align	4
.nv.constant0._Z9say_hellov:
	.zero		896


//--------------------- SYMBOLS --------------------------

	.type		.nv.reservedSmem.offset0,@object
	.size		.nv.reservedSmem.offset0,0x4
	.type		vprintf,@function
